	.headerflags	@"EF_CUDA_TEXMODE_UNIFIED EF_CUDA_64BIT_ADDRESS EF_CUDA_ACCELERATORS EF_CUDA_SM90 EF_CUDA_VIRTUAL_SM(EF_CUDA_SM90)"
	.elftype	@"ET_EXEC"


//--------------------- .nv.info                  --------------------------
	.section	.nv.info,"",@"SHT_CUDA_INFO"
	.align	4


	//----- nvinfo : EIATTR_REGCOUNT
	.align		4
        /*0000*/ 	.byte	0x04, 0x2f
        /*0002*/ 	.short	(.L_1 - .L_0)
	.align		4
.L_0:
        /*0004*/ 	.word	index@(triton_poi_fused_convolution_relu_16)
        /*0008*/ 	.word	0x00000020


	//----- nvinfo : EIATTR_MIN_STACK_SIZE
	.align		4
.L_1:
        /*000c*/ 	.byte	0x04, 0x12
        /*000e*/ 	.short	(.L_3 - .L_2)
	.align		4
.L_2:
        /*0010*/ 	.word	index@(triton_poi_fused_convolution_relu_16)
        /*0014*/ 	.word	0x00000000


	//----- nvinfo : EIATTR_FRAME_SIZE
	.align		4
.L_3:
        /*0018*/ 	.byte	0x04, 0x11
        /*001a*/ 	.short	(.L_5 - .L_4)
	.align		4
.L_4:
        /*001c*/ 	.word	index@(triton_poi_fused_convolution_relu_16)
        /*0020*/ 	.word	0x00000000


	//----- nvinfo : EIATTR_MIN_STACK_SIZE
	.align		4
.L_5:
        /*0024*/ 	.byte	0x04, 0x12
        /*0026*/ 	.short	(.L_7 - .L_6)
	.align		4
.L_6:
        /*0028*/ 	.word	index@(triton_poi_fused_convolution_relu_16)
        /*002c*/ 	.word	0x00000000
.L_7:


//--------------------- .nv.info.triton_poi_fused_convolution_relu_16 --------------------------
	.section	.nv.info.triton_poi_fused_convolution_relu_16,"",@"SHT_CUDA_INFO"
	.sectionflags	@""
	.align	4


	//----- nvinfo : EIATTR_CUDA_API_VERSION
	.align		4
        /*0000*/ 	.byte	0x04, 0x37
        /*0002*/ 	.short	(.L_9 - .L_8)
.L_8:
        /*0004*/ 	.word	0x0000007c


	//----- nvinfo : EIATTR_KPARAM_INFO
	.align		4
.L_9:
        /*0008*/ 	.byte	0x04, 0x17
        /*000a*/ 	.short	(.L_11 - .L_10)
.L_10:
        /*000c*/ 	.word	0x00000000
        /*0010*/ 	.short	0x0004
        /*0012*/ 	.short	0x001c
        /*0014*/ 	.byte	0x00, 0xf0, 0x11, 0x00


	//----- nvinfo : EIATTR_KPARAM_INFO
	.align		4
.L_11:
        /*0018*/ 	.byte	0x04, 0x17
        /*001a*/ 	.short	(.L_13 - .L_12)
.L_12:
        /*001c*/ 	.word	0x00000000
        /*0020*/ 	.short	0x0003
        /*0022*/ 	.short	0x0018
        /*0024*/ 	.byte	0x00, 0xf0, 0x11, 0x00


	//----- nvinfo : EIATTR_KPARAM_INFO
	.align		4
.L_13:
        /*0028*/ 	.byte	0x04, 0x17
        /*002a*/ 	.short	(.L_15 - .L_14)
.L_14:
        /*002c*/ 	.word	0x00000000
        /*0030*/ 	.short	0x0002
        /*0032*/ 	.short	0x0010
        /*0034*/ 	.byte	0x00, 0xf4, 0x21, 0x00


	//----- nvinfo : EIATTR_KPARAM_INFO
	.align		4
.L_15:
        /*0038*/ 	.byte	0x04, 0x17
        /*003a*/ 	.short	(.L_17 - .L_16)
.L_16:
        /*003c*/ 	.word	0x00000000
        /*0040*/ 	.short	0x0001
        /*0042*/ 	.short	0x0008
        /*0044*/ 	.byte	0x00, 0xf4, 0x21, 0x00


	//----- nvinfo : EIATTR_KPARAM_INFO
	.align		4
.L_17:
        /*0048*/ 	.byte	0x04, 0x17
        /*004a*/ 	.short	(.L_19 - .L_18)
.L_18:
        /*004c*/ 	.word	0x00000000
        /*0050*/ 	.short	0x0000
        /*0052*/ 	.short	0x0000
        /*0054*/ 	.byte	0x00, 0xf4, 0x21, 0x00


	//----- nvinfo : EIATTR_SPARSE_MMA_MASK
	.align		4
.L_19:
        /*0058*/ 	.byte	0x03, 0x50
        /*005a*/ 	.short	0x0000


	//----- nvinfo : EIATTR_MAXREG_COUNT
	.align		4
        /*005c*/ 	.byte	0x03, 0x1b
        /*005e*/ 	.short	0x00ff


	//----- nvinfo : EIATTR_EXIT_INSTR_OFFSETS
	.align		4
        /*0060*/ 	.byte	0x04, 0x1c
        /*0062*/ 	.short	(.L_21 - .L_20)


	//   ....[0]....
.L_20:
        /*0064*/ 	.word	0x00000b90


	//   ....[1]....
        /*0068*/ 	.word	0x00000c10


	//----- nvinfo : EIATTR_REQNTID
	.align		4
.L_21:
        /*006c*/ 	.byte	0x04, 0x10
        /*006e*/ 	.short	(.L_23 - .L_22)
.L_22:
        /*0070*/ 	.word	0x00000100
        /*0074*/ 	.word	0x00000001
        /*0078*/ 	.word	0x00000001


	//----- nvinfo : EIATTR_CBANK_PARAM_SIZE
	.align		4
.L_23:
        /*007c*/ 	.byte	0x03, 0x19
        /*007e*/ 	.short	0x0020


	//----- nvinfo : EIATTR_PARAM_CBANK
	.align		4
        /*0080*/ 	.byte	0x04, 0x0a
        /*0082*/ 	.short	(.L_25 - .L_24)
	.align		4
.L_24:
        /*0084*/ 	.word	index@(.nv.constant0.triton_poi_fused_convolution_relu_16)
        /*0088*/ 	.short	0x0210
        /*008a*/ 	.short	0x0020


	//----- nvinfo : EIATTR_SW_WAR
	.align		4
.L_25:
        /*008c*/ 	.byte	0x04, 0x36
        /*008e*/ 	.short	(.L_27 - .L_26)
.L_26:
        /*0090*/ 	.word	0x00000008
.L_27:


//--------------------- .nv.callgraph             --------------------------
	.section	.nv.callgraph,"",@"SHT_CUDA_CALLGRAPH"
	.align	4
	.sectionentsize	8
	.align		4
        /*0000*/ 	.word	0x00000000
	.align		4
        /*0004*/ 	.word	0xffffffff
	.align		4
        /*0008*/ 	.word	0x00000000
	.align		4
        /*000c*/ 	.word	0xfffffffe
	.align		4
        /*0010*/ 	.word	0x00000000
	.align		4
        /*0014*/ 	.word	0xfffffffd
	.align		4
        /*0018*/ 	.word	0x00000000
	.align		4
        /*001c*/ 	.word	0xfffffffc


//--------------------- .text.triton_poi_fused_convolution_relu_16 --------------------------
	.section	.text.triton_poi_fused_convolution_relu_16,"ax",@progbits
	.sectionflags	@"SHF_BARRIERS=1"
	.align	128
        .global         triton_poi_fused_convolution_relu_16
        .type           triton_poi_fused_convolution_relu_16,@function
        .size           triton_poi_fused_convolution_relu_16,(.L_x_1 - triton_poi_fused_convolution_relu_16)
        .other          triton_poi_fused_convolution_relu_16,@"STO_CUDA_ENTRY STV_DEFAULT"
triton_poi_fused_convolution_relu_16:
.text.triton_poi_fused_convolution_relu_16:
[----:B------:R-:W0:Y:S01]  /*0000*/  LDC R1, c[0x0][0x28] ;  /* 0x00000a00ff017b82 */ /* 0x000e220000000800 */
[----:B------:R-:W1:Y:S07]  /*0010*/  S2R R0, SR_CTAID.Y ;  /* 0x0000000000007919 */ /* 0x000e6e0000002600 */
[----:B------:R-:W2:Y:S01]  /*0020*/  LDC.64 R18, c[0x0][0x210] ;  /* 0x00008400ff127b82 */ /* 0x000ea20000000a00 */
[----:B------:R-:W-:Y:S01]  /*0030*/  ULDC.64 UR6, c[0x0][0x208] ;  /* 0x0000820000067ab9 */ /* 0x000fe20000000a00 */
[----:B------:R-:W3:Y:S01]  /*0040*/  S2R R5, SR_TID.X ;  /* 0x0000000000057919 */ /* 0x000ee20000002100 */
[----:B------:R-:W4:Y:S05]  /*0050*/  S2R R27, SR_CTAID.X ;  /* 0x00000000001b7919 */ /* 0x000f2a0000002500 */
[----:B------:R-:W5:Y:S01]  /*0060*/  LDC.64 R16, c[0x0][0x218] ;  /* 0x00008600ff107b82 */ /* 0x000f620000000a00 */
[----:B-1----:R-:W-:Y:S01]  /*0070*/  IMAD.SHL.U32 R3, R0, 0x40, RZ ;  /* 0x0000004000037824 */ /* 0x002fe200078e00ff */
[----:B------:R-:W-:Y:S01]  /*0080*/  SHF.R.S32.HI R2, RZ, 0x19, R0 ;  /* 0x00000019ff027819 */ /* 0x000fe20000011400 */
[----:B---3--:R-:W-:-:S03]  /*0090*/  IMAD.SHL.U32 R0, R5, 0x4, RZ ;  /* 0x0000000405007824 */ /* 0x008fc600078e00ff */
[----:B------:R-:W-:Y:S01]  /*00a0*/  SGXT R2, R2, 0x1 ;  /* 0x000000010202781a */ /* 0x000fe20000000200 */
[----:B----4-:R-:W-:Y:S01]  /*00b0*/  IMAD.SHL.U32 R27, R27, 0x40, RZ ;  /* 0x000000401b1b7824 */ /* 0x010fe200078e00ff */
[----:B------:R-:W-:-:S04]  /*00c0*/  LOP3.LUT R21, R3, 0x3c, R0, 0xf8, !PT ;  /* 0x0000003c03157812 */ /* 0x000fc800078ef800 */
[----:B------:R-:W-:Y:S02]  /*00d0*/  LEA.HI R4, R2, R21, RZ, 0x9 ;  /* 0x0000001502047211 */ /* 0x000fe400078f48ff */
[----:B------:R-:W-:Y:S02]  /*00e0*/  SHF.R.U32.HI R2, RZ, 0x4, R5 ;  /* 0x00000004ff027819 */ /* 0x000fe40000011605 */
[----:B------:R-:W-:Y:S02]  /*00f0*/  LOP3.LUT R6, R4, 0xfffffe00, RZ, 0xc0, !PT ;  /* 0xfffffe0004067812 */ /* 0x000fe400078ec0ff */
[----:B------:R-:W-:-:S03]  /*0100*/  SGXT.U32 R2, R2, 0x4 ;  /* 0x000000040202781a */ /* 0x000fc60000000000 */
[----:B------:R-:W-:Y:S01]  /*0110*/  IMAD.IADD R21, R21, 0x1, -R6 ;  /* 0x0000000115157824 */ /* 0x000fe200078e0a06 */
[----:B------:R-:W-:Y:S01]  /*0120*/  LOP3.LUT R7, R27, 0x30, R2, 0xfe, !PT ;  /* 0x000000301b077812 */ /* 0x000fe200078efe02 */
[----:B------:R-:W-:Y:S01]  /*0130*/  IMAD.SHL.U32 R6, R4, 0x40, RZ ;  /* 0x0000004004067824 */ /* 0x000fe200078e00ff */
[----:B------:R-:W-:Y:S02]  /*0140*/  LOP3.LUT R5, R27, 0x10, R2, 0xfe, !PT ;  /* 0x000000101b057812 */ /* 0x000fe400078efe02 */
[----:B------:R-:W-:Y:S02]  /*0150*/  LOP3.LUT R4, R27, R2, RZ, 0xfc, !PT ;  /* 0x000000021b047212 */ /* 0x000fe400078efcff */
[----:B------:R-:W-:Y:S02]  /*0160*/  LOP3.LUT R8, R6, 0xffff8000, RZ, 0xc0, !PT ;  /* 0xffff800006087812 */ /* 0x000fe400078ec0ff */
[----:B------:R-:W-:Y:S02]  /*0170*/  LOP3.LUT R6, R27, 0x20, R2, 0xfe, !PT ;  /* 0x000000201b067812 */ /* 0x000fe400078efe02 */
[----:B------:R-:W-:Y:S01]  /*0180*/  ISETP.GE.AND P3, PT, R7, 0x40, PT ;  /* 0x000000400700780c */ /* 0x000fe20003f66270 */
[----:B------:R-:W-:Y:S01]  /*0190*/  IMAD.IADD R8, R21, 0x1, R8 ;  /* 0x0000000115087824 */ /* 0x000fe200078e0208 */
[----:B------:R-:W-:-:S02]  /*01a0*/  ISETP.GE.AND P1, PT, R5, 0x40, PT ;  /* 0x000000400500780c */ /* 0x000fc40003f26270 */
[----:B------:R-:W-:Y:S02]  /*01b0*/  CS2R R12, SRZ ;  /* 0x00000000000c7805 */ /* 0x000fe4000001ff00 */
[C---:B------:R-:W-:Y:S01]  /*01c0*/  ISETP.GE.AND P0, PT, R4.reuse, 0x40, PT ;  /* 0x000000400400780c */ /* 0x040fe20003f06270 */
[--C-:B------:R-:W-:Y:S01]  /*01d0*/  IMAD R25, R4, 0x200, R8.reuse ;  /* 0x0000020004197824 */ /* 0x100fe200078e0208 */
[C---:B------:R-:W-:Y:S01]  /*01e0*/  ISETP.GE.AND P2, PT, R6.reuse, 0x40, PT ;  /* 0x000000400600780c */ /* 0x040fe20003f46270 */
[--C-:B------:R-:W-:Y:S01]  /*01f0*/  IMAD R23, R5, 0x200, R8.reuse ;  /* 0x0000020005177824 */ /* 0x100fe200078e0208 */
[----:B------:R-:W-:Y:S01]  /*0200*/  CS2R R14, SRZ ;  /* 0x00000000000e7805 */ /* 0x000fe2000001ff00 */
[--C-:B------:R-:W-:Y:S01]  /*0210*/  IMAD R29, R6, 0x200, R8.reuse ;  /* 0x00000200061d7824 */ /* 0x100fe200078e0208 */
[----:B------:R-:W-:Y:S01]  /*0220*/  CS2R R4, SRZ ;  /* 0x0000000000047805 */ /* 0x000fe2000001ff00 */
[----:B------:R-:W-:Y:S01]  /*0230*/  IMAD R9, R7, 0x200, R8 ;  /* 0x0000020007097824 */ /* 0x000fe200078e0208 */
[----:B------:R-:W-:Y:S01]  /*0240*/  CS2R R6, SRZ ;  /* 0x0000000000067805 */ /* 0x000fe2000001ff00 */
[----:B--2---:R-:W-:-:S04]  /*0250*/  IMAD.WIDE R22, R23, 0x4, R18 ;  /* 0x0000000417167825 */ /* 0x004fc800078e0212 */
[--C-:B------:R-:W-:Y:S01]  /*0260*/  IMAD.WIDE R24, R25, 0x4, R18.reuse ;  /* 0x0000000419187825 */ /* 0x100fe200078e0212 */
[----:B------:R1:W2:Y:S03]  /*0270*/  @!P1 LDG.E.EL.128 R4, desc[UR6][R22.64] ;  /* 0x0000000616049981 */ /* 0x0002a6000c2e1d00 */
[----:B------:R-:W-:-:S04]  /*0280*/  IMAD.WIDE R28, R29, 0x4, R18 ;  /* 0x000000041d1c7825 */ /* 0x000fc800078e0212 */
[----:B------:R-:W-:-:S04]  /*0290*/  IMAD.WIDE R18, R9, 0x4, R18 ;  /* 0x0000000409127825 */ /* 0x000fc800078e0212 */
[----:B-----5:R-:W-:Y:S01]  /*02a0*/  IMAD.WIDE R16, R21, 0x4, R16 ;  /* 0x0000000415107825 */ /* 0x020fe200078e0210 */
[----:B------:R-:W3:Y:S01]  /*02b0*/  @!P3 LDG.E.EL.128 R12, desc[UR6][R18.64] ;  /* 0x00000006120cb981 */ /* 0x000ee2000c2e1d00 */
[----:B------:R-:W-:Y:S02]  /*02c0*/  CS2R R8, SRZ ;  /* 0x0000000000087805 */ /* 0x000fe4000001ff00 */
[----:B------:R-:W-:Y:S02]  /*02d0*/  CS2R R10, SRZ ;  /* 0x00000000000a7805 */ /* 0x000fe4000001ff00 */
[----:B------:R-:W-:Y:S02]  /*02e0*/  CS2R R20, SRZ ;  /* 0x0000000000147805 */ /* 0x000fe4000001ff00 */
[----:B-1----:R-:W-:Y:S02]  /*02f0*/  CS2R R22, SRZ ;  /* 0x0000000000167805 */ /* 0x002fe4000001ff00 */
[----:B------:R1:W4:Y:S04]  /*0300*/  @!P2 LDG.E.EL.128 R8, desc[UR6][R28.64] ;  /* 0x000000061c08a981 */ /* 0x000328000c2e1d00 */
[----:B------:R-:W2:Y:S04]  /*0310*/  LDG.E.EL.128 R16, desc[UR6][R16.64] ;  /* 0x0000000610107981 */ /* 0x000ea8000c2e1d00 */
[----:B------:R5:W3:Y:S01]  /*0320*/  @!P0 LDG.E.EL.128 R20, desc[UR6][R24.64] ;  /* 0x0000000618148981 */ /* 0x000ae2000c2e1d00 */
[----:B------:R-:W-:-:S02]  /*0330*/  LOP3.LUT R0, R27, 0x3c, R0, 0xf8, !PT ;  /* 0x0000003c1b007812 */ /* 0x000fc400078ef800 */
[----:B-1----:R-:W-:Y:S02]  /*0340*/  LOP3.LUT R29, R3, R2, RZ, 0xfc, !PT ;  /* 0x00000002031d7212 */ /* 0x002fe400078efcff */
[----:B------:R-:W-:Y:S02]  /*0350*/  LOP3.LUT R27, R3, 0x10, R2, 0xfe, !PT ;  /* 0x00000010031b7812 */ /* 0x000fe400078efe02 */
[----:B-----5:R-:W-:Y:S02]  /*0360*/  LOP3.LUT R25, R3, 0x20, R2, 0xfe, !PT ;  /* 0x0000002003197812 */ /* 0x020fe400078efe02 */
[----:B------:R-:W-:Y:S02]  /*0370*/  LOP3.LUT R3, R3, 0x30, R2, 0xfe, !PT ;  /* 0x0000003003037812 */ /* 0x000fe400078efe02 */
[----:B------:R-:W1:Y:S01]  /*0380*/  S2R R2, SR_TID.X ;  /* 0x0000000000027919 */ /* 0x000e620000002100 */
[----:B------:R-:W5:Y:S01]  /*0390*/  S2UR UR5, SR_CgaCtaId ;  /* 0x00000000000579c3 */ /* 0x000f620000008800 */
[----:B------:R-:W-:-:S02]  /*03a0*/  UMOV UR4, 0x400 ;  /* 0x0000040000047882 */ /* 0x000fc40000000000 */
[----:B-----5:R-:W-:Y:S01]  /*03b0*/  UPRMT UR4, UR5, 0x654, UR4 ;  /* 0x0000065405047896 */ /* 0x020fe20008000004 */
[----:B------:R-:W-:Y:S01]  /*03c0*/  IMAD R25, R25, 0x40, R0 ;  /* 0x0000004019197824 */ /* 0x000fe200078e0200 */
[C---:B--2---:R-:W-:Y:S01]  /*03d0*/  FSETP.GEU.AND P6, PT, R16.reuse, -R4, PT ;  /* 0x800000041000720b */ /* 0x044fe20003fce000 */
[C---:B------:R-:W-:Y:S01]  /*03e0*/  FADD R4, R16.reuse, R4 ;  /* 0x0000000410047221 */ /* 0x040fe20000000000 */
[C---:B----4-:R-:W-:Y:S01]  /*03f0*/  FSETP.GEU.AND P3, PT, R16.reuse, -R8, PT ;  /* 0x800000081000720b */ /* 0x050fe20003f6e000 */
[C---:B------:R-:W-:Y:S01]  /*0400*/  FADD R8, R16.reuse, R8 ;  /* 0x0000000810087221 */ /* 0x040fe20000000000 */
[----:B---3--:R-:W-:Y:S02]  /*0410*/  FSETP.GEU.AND P1, PT, R16, -R12, PT ;  /* 0x8000000c1000720b */ /* 0x008fe40003f2e000 */
[----:B------:R-:W-:Y:S01]  /*0420*/  FSEL R4, R4, RZ, P6 ;  /* 0x000000ff04047208 */ /* 0x000fe20003000000 */
[C---:B------:R-:W-:Y:S01]  /*0430*/  FADD R12, R16.reuse, R12 ;  /* 0x0000000c100c7221 */ /* 0x040fe20000000000 */
[C---:B------:R-:W-:Y:S01]  /*0440*/  FSETP.GEU.AND P5, PT, R17.reuse, -R5, PT ;  /* 0x800000051100720b */ /* 0x040fe20003fae000 */
[C---:B------:R-:W-:Y:S01]  /*0450*/  FADD R5, R17.reuse, R5 ;  /* 0x0000000511057221 */ /* 0x040fe20000000000 */
[C---:B------:R-:W-:Y:S01]  /*0460*/  FSETP.GEU.AND P2, PT, R17.reuse, -R9, PT ;  /* 0x800000091100720b */ /* 0x040fe20003f4e000 */
[C---:B------:R-:W-:Y:S01]  /*0470*/  FADD R9, R17.reuse, R9 ;  /* 0x0000000911097221 */ /* 0x040fe20000000000 */
[C---:B------:R-:W-:Y:S01]  /*0480*/  FSETP.GEU.AND P0, PT, R17.reuse, -R13, PT ;  /* 0x8000000d1100720b */ /* 0x040fe20003f0e000 */
[C---:B------:R-:W-:Y:S01]  /*0490*/  FADD R13, R17.reuse, R13 ;  /* 0x0000000d110d7221 */ /* 0x040fe20000000000 */
[C---:B------:R-:W-:Y:S01]  /*04a0*/  FSETP.GEU.AND P6, PT, R17.reuse, -R21, PT ;  /* 0x800000151100720b */ /* 0x040fe20003fce000 */
[----:B------:R-:W-:Y:S01]  /*04b0*/  FADD R21, R17, R21 ;  /* 0x0000001511157221 */ /* 0x000fe20000000000 */
[C---:B------:R-:W-:Y:S01]  /*04c0*/  FSETP.GEU.AND P4, PT, R16.reuse, -R20, PT ;  /* 0x800000141000720b */ /* 0x040fe20003f8e000 */
[----:B------:R-:W-:Y:S01]  /*04d0*/  FADD R16, R16, R20 ;  /* 0x0000001410107221 */ /* 0x000fe20000000000 */
[----:B-1----:R-:W-:Y:S01]  /*04e0*/  IMAD.SHL.U32 R17, R2, 0x100, RZ ;  /* 0x0000010002117824 */ /* 0x002fe200078e00ff */
[----:B------:R-:W-:-:S02]  /*04f0*/  SHF.R.U32.HI R20, RZ, 0x4, R2 ;  /* 0x00000004ff147819 */ /* 0x000fc40000011602 */
[----:B------:R-:W-:Y:S02]  /*0500*/  FSEL R8, R8, RZ, P3 ;  /* 0x000000ff08087208 */ /* 0x000fe40001800000 */
[----:B------:R-:W-:Y:S02]  /*0510*/  SGXT.U32 R20, R20, 0x4 ;  /* 0x000000041414781a */ /* 0x000fe40000000000 */
[----:B------:R-:W-:Y:S02]  /*0520*/  LOP3.LUT R17, R17, 0xf00, RZ, 0xc0, !PT ;  /* 0x00000f0011117812 */ /* 0x000fe400078ec0ff */
[----:B------:R-:W-:Y:S02]  /*0530*/  FSEL R16, R16, RZ, P4 ;  /* 0x000000ff10107208 */ /* 0x000fe40002000000 */
[----:B------:R-:W-:Y:S02]  /*0540*/  FSEL R5, R5, RZ, P5 ;  /* 0x000000ff05057208 */ /* 0x000fe40002800000 */
[C---:B------:R-:W-:Y:S01]  /*0550*/  FSETP.GEU.AND P3, PT, R18.reuse, -R6, PT ;  /* 0x800000061200720b */ /* 0x040fe20003f6e000 */
[C---:B------:R-:W-:Y:S01]  /*0560*/  FADD R6, R18.reuse, R6 ;  /* 0x0000000612067221 */ /* 0x040fe20000000000 */
[C---:B------:R-:W-:Y:S01]  /*0570*/  FSETP.GEU.AND P4, PT, R18.reuse, -R10, PT ;  /* 0x8000000a1200720b */ /* 0x040fe20003f8e000 */
[C---:B------:R-:W-:Y:S01]  /*0580*/  FADD R10, R18.reuse, R10 ;  /* 0x0000000a120a7221 */ /* 0x040fe20000000000 */
[C---:B------:R-:W-:Y:S01]  /*0590*/  FSETP.GEU.AND P5, PT, R18.reuse, -R14, PT ;  /* 0x8000000e1200720b */ /* 0x040fe20003fae000 */
[----:B------:R-:W-:Y:S01]  /*05a0*/  FADD R14, R18, R14 ;  /* 0x0000000e120e7221 */ /* 0x000fe20000000000 */
[----:B------:R-:W-:-:S02]  /*05b0*/  FSEL R24, R21, RZ, P6 ;  /* 0x000000ff15187208 */ /* 0x000fc40003000000 */
[C---:B------:R-:W-:Y:S01]  /*05c0*/  FSETP.GEU.AND P6, PT, R18.reuse, -R22, PT ;  /* 0x800000161200720b */ /* 0x040fe20003fce000 */
[----:B------:R-:W-:Y:S01]  /*05d0*/  FADD R18, R18, R22 ;  /* 0x0000001612127221 */ /* 0x000fe20000000000 */
[C---:B------:R-:W-:Y:S02]  /*05e0*/  LOP3.LUT R22, R17.reuse, R20, RZ, 0xfc, !PT ;  /* 0x0000001411167212 */ /* 0x040fe400078efcff */
[C---:B------:R-:W-:Y:S02]  /*05f0*/  LOP3.LUT R20, R17.reuse, 0x40, RZ, 0xfc, !PT ;  /* 0x0000004011147812 */ /* 0x040fe400078efcff */
[C---:B------:R-:W-:Y:S02]  /*0600*/  LOP3.LUT R26, R17.reuse, 0x80, RZ, 0xfc, !PT ;  /* 0x00000080111a7812 */ /* 0x040fe400078efcff */
[C---:B------:R-:W-:Y:S02]  /*0610*/  LOP3.LUT R28, R17.reuse, 0xc0, RZ, 0xfc, !PT ;  /* 0x000000c0111c7812 */ /* 0x040fe400078efcff */
[----:B------:R-:W-:-:S02]  /*0620*/  LEA.HI R21, R17, UR4, RZ, 0x1c ;  /* 0x0000000411157c11 */ /* 0x000fc4000f8fe0ff */
[----:B------:R-:W-:Y:S02]  /*0630*/  LEA.HI R20, R20, UR4, RZ, 0x1c ;  /* 0x0000000414147c11 */ /* 0x000fe4000f8fe0ff */
[----:B------:R-:W-:Y:S02]  /*0640*/  FSEL R9, R9, RZ, P2 ;  /* 0x000000ff09097208 */ /* 0x000fe40001000000 */
[----:B------:R-:W-:Y:S02]  /*0650*/  LEA.HI R17, R26, UR4, RZ, 0x1c ;  /* 0x000000041a117c11 */ /* 0x000fe4000f8fe0ff */
[C---:B------:R-:W-:Y:S01]  /*0660*/  FSETP.GEU.AND P2, PT, R19.reuse, -R23, PT ;  /* 0x800000171300720b */ /* 0x040fe20003f4e000 */
[C---:B------:R-:W-:Y:S01]  /*0670*/  FADD R23, R19.reuse, R23 ;  /* 0x0000001713177221 */ /* 0x040fe20000000000 */
[----:B------:R-:W-:Y:S01]  /*0680*/  LEA.HI R28, R28, UR4, RZ, 0x1c ;  /* 0x000000041c1c7c11 */ /* 0x000fe2000f8fe0ff */
[----:B------:R-:W-:Y:S01]  /*0690*/  IMAD R21, R22, 0x4, R21 ;  /* 0x0000000416157824 */ /* 0x000fe200078e0215 */
[----:B------:R-:W-:Y:S01]  /*06a0*/  FSEL R6, R6, RZ, P3 ;  /* 0x000000ff06067208 */ /* 0x000fe20001800000 */
[C---:B------:R-:W-:Y:S01]  /*06b0*/  IMAD R20, R22.reuse, 0x4, R20 ;  /* 0x0000000416147824 */ /* 0x040fe200078e0214 */
[----:B------:R-:W-:Y:S01]  /*06c0*/  FSETP.GEU.AND P3, PT, R19, -R7, PT ;  /* 0x800000071300720b */ /* 0x000fe20003f6e000 */
[----:B------:R-:W-:-:S02]  /*06d0*/  IMAD R17, R22, 0x4, R17 ;  /* 0x0000000416117824 */ /* 0x000fc400078e0211 */
[----:B------:R-:W-:Y:S01]  /*06e0*/  FADD R7, R19, R7 ;  /* 0x0000000713077221 */ /* 0x000fe20000000000 */
[----:B------:R-:W-:Y:S01]  /*06f0*/  FSEL R18, R18, RZ, P6 ;  /* 0x000000ff12127208 */ /* 0x000fe20003000000 */
[----:B------:R-:W-:Y:S01]  /*0700*/  IMAD R22, R22, 0x4, R28 ;  /* 0x0000000416167824 */ /* 0x000fe200078e021c */
[----:B------:R-:W-:Y:S01]  /*0710*/  FSEL R23, R23, RZ, P2 ;  /* 0x000000ff17177208 */ /* 0x000fe20001000000 */
[----:B------:R1:W-:Y:S01]  /*0720*/  STS [R21], R16 ;  /* 0x0000001015007388 */ /* 0x0003e20000000800 */
[C---:B------:R-:W-:Y:S01]  /*0730*/  FSETP.GEU.AND P6, PT, R19.reuse, -R11, PT ;  /* 0x8000000b1300720b */ /* 0x040fe20003fce000 */
[----:B------:R-:W-:Y:S01]  /*0740*/  FADD R11, R19, R11 ;  /* 0x0000000b130b7221 */ /* 0x000fe20000000000 */
[----:B------:R-:W-:Y:S01]  /*0750*/  FSEL R7, R7, RZ, P3 ;  /* 0x000000ff07077208 */ /* 0x000fe20001800000 */
[----:B------:R-:W-:Y:S01]  /*0760*/  STS [R20+0x100], R24 ;  /* 0x0001001814007388 */ /* 0x000fe20000000800 */
[----:B------:R-:W-:-:S03]  /*0770*/  FSETP.GEU.AND P2, PT, R19, -R15, PT ;  /* 0x8000000f1300720b */ /* 0x000fc60003f4e000 */
[----:B------:R2:W-:Y:S01]  /*0780*/  STS [R17+0x200], R18 ;  /* 0x0002001211007388 */ /* 0x0005e20000000800 */
[----:B------:R-:W-:Y:S01]  /*0790*/  FADD R15, R19, R15 ;  /* 0x0000000f130f7221 */ /* 0x000fe20000000000 */
[----:B------:R-:W-:Y:S02]  /*07a0*/  FSEL R10, R10, RZ, P4 ;  /* 0x000000ff0a0a7208 */ /* 0x000fe40002000000 */
[----:B------:R-:W-:Y:S01]  /*07b0*/  STS [R22+0x300], R23 ;  /* 0x0003001716007388 */ /* 0x000fe20000000800 */
[----:B------:R-:W-:-:S03]  /*07c0*/  FSEL R11, R11, RZ, P6 ;  /* 0x000000ff0b0b7208 */ /* 0x000fc60003000000 */
[----:B------:R3:W-:Y:S01]  /*07d0*/  STS [R21+0x40], R4 ;  /* 0x0000400415007388 */ /* 0x0007e20000000800 */
[----:B------:R-:W-:Y:S02]  /*07e0*/  FSEL R12, R12, RZ, P1 ;  /* 0x000000ff0c0c7208 */ /* 0x000fe40000800000 */
[----:B------:R-:W-:Y:S01]  /*07f0*/  FSEL R13, R13, RZ, P0 ;  /* 0x000000ff0d0d7208 */ /* 0x000fe20000000000 */
[----:B------:R4:W-:Y:S01]  /*0800*/  STS [R20+0x140], R5 ;  /* 0x0001400514007388 */ /* 0x0009e20000000800 */
[----:B------:R-:W-:Y:S01]  /*0810*/  FSEL R14, R14, RZ, P5 ;  /* 0x000000ff0e0e7208 */ /* 0x000fe20002800000 */
[----:B-1----:R-:W-:Y:S01]  /*0820*/  IMAD.SHL.U32 R16, R2, 0x4, RZ ;  /* 0x0000000402107824 */ /* 0x002fe200078e00ff */
[----:B--2---:R-:W1:Y:S01]  /*0830*/  LDC.64 R18, c[0x0][0x220] ;  /* 0x00008800ff127b82 */ /* 0x004e620000000a00 */
[----:B------:R2:W-:Y:S01]  /*0840*/  STS [R17+0x240], R6 ;  /* 0x0002400611007388 */ /* 0x0005e20000000800 */
[----:B------:R-:W-:-:S03]  /*0850*/  FSEL R15, R15, RZ, P2 ;  /* 0x000000ff0f0f7208 */ /* 0x000fc60001000000 */
[----:B------:R5:W-:Y:S04]  /*0860*/  STS [R22+0x340], R7 ;  /* 0x0003400716007388 */ /* 0x000be80000000800 */
[----:B------:R-:W-:Y:S04]  /*0870*/  STS [R21+0x80], R8 ;  /* 0x0000800815007388 */ /* 0x000fe80000000800 */
[----:B------:R1:W-:Y:S04]  /*0880*/  STS [R20+0x180], R9 ;  /* 0x0001800914007388 */ /* 0x0003e80000000800 */
[----:B------:R-:W-:Y:S04]  /*0890*/  STS [R17+0x280], R10 ;  /* 0x0002800a11007388 */ /* 0x000fe80000000800 */
[----:B------:R-:W-:Y:S01]  /*08a0*/  STS [R22+0x380], R11 ;  /* 0x0003800b16007388 */ /* 0x000fe20000000800 */
[----:B------:R-:W-:-:S03]  /*08b0*/  LOP3.LUT R16, R16, 0x3fc, RZ, 0xc0, !PT ;  /* 0x000003fc10107812 */ /* 0x000fc600078ec0ff */
[----:B------:R-:W-:Y:S04]  /*08c0*/  STS [R21+0xc0], R12 ;  /* 0x0000c00c15007388 */ /* 0x000fe80000000800 */
[----:B------:R1:W-:Y:S04]  /*08d0*/  STS [R20+0x1c0], R13 ;  /* 0x0001c00d14007388 */ /* 0x0003e80000000800 */
[----:B------:R1:W-:Y:S04]  /*08e0*/  STS [R17+0x2c0], R14 ;  /* 0x0002c00e11007388 */ /* 0x0003e80000000800 */
[----:B------:R-:W-:Y:S01]  /*08f0*/  STS [R22+0x3c0], R15 ;  /* 0x0003c00f16007388 */ /* 0x000fe20000000800 */
[----:B---3--:R-:W-:-:S02]  /*0900*/  LOP3.LUT R4, R16, 0x400, RZ, 0xfc, !PT ;  /* 0x0000040010047812 */ /* 0x008fc400078efcff */
[----:B----4-:R-:W-:Y:S02]  /*0910*/  LOP3.LUT R5, R16, 0x800, RZ, 0xfc, !PT ;  /* 0x0000080010057812 */ /* 0x010fe400078efcff */
[----:B------:R-:W-:Y:S02]  /*0920*/  SHF.R.U32.HI R2, RZ, 0x2, R2 ;  /* 0x00000002ff027819 */ /* 0x000fe40000011602 */
[----:B------:R-:W-:Y:S02]  /*0930*/  SHF.R.U32.HI R4, RZ, 0x4, R4 ;  /* 0x00000004ff047819 */ /* 0x000fe40000011604 */
[----:B--2---:R-:W-:Y:S02]  /*0940*/  SHF.R.U32.HI R6, RZ, 0x4, R5 ;  /* 0x00000004ff067819 */ /* 0x004fe40000011605 */
[----:B------:R-:W-:Y:S02]  /*0950*/  LOP3.LUT R2, R2, 0x3c, RZ, 0xc0, !PT ;  /* 0x0000003c02027812 */ /* 0x000fe400078ec0ff */
[----:B------:R-:W-:-:S02]  /*0960*/  LOP3.LUT R4, R4, 0x7c, RZ, 0xc0, !PT ;  /* 0x0000007c04047812 */ /* 0x000fc400078ec0ff */
[----:B------:R-:W-:Y:S01]  /*0970*/  LOP3.LUT R6, R6, 0xbc, RZ, 0xc0, !PT ;  /* 0x000000bc06067812 */ /* 0x000fe200078ec0ff */
[----:B------:R-:W-:Y:S02]  /*0980*/  VIADD R5, R2, UR4 ;  /* 0x0000000402057c36 */ /* 0x000fe40008000000 */
[----:B-----5:R-:W-:Y:S02]  /*0990*/  VIADD R7, R4, UR4 ;  /* 0x0000000404077c36 */ /* 0x020fe40008000000 */
[----:B01----:R-:W-:Y:S02]  /*09a0*/  VIADD R9, R6, UR4 ;  /* 0x0000000406097c36 */ /* 0x003fe40008000000 */
[C---:B------:R-:W-:Y:S01]  /*09b0*/  IMAD R2, R16.reuse, 0x4, R5 ;  /* 0x0000000410027824 */ /* 0x040fe200078e0205 */
[----:B------:R-:W-:Y:S01]  /*09c0*/  BAR.SYNC.DEFER_BLOCKING 0x0 ;  /* 0x0000000000007b1d */ /* 0x000fe20000010000 */
[C---:B------:R-:W-:Y:S02]  /*09d0*/  IMAD R20, R16.reuse, 0x4, R7 ;  /* 0x0000000410147824 */ /* 0x040fe400078e0207 */
[----:B------:R-:W-:-:S03]  /*09e0*/  IMAD R24, R16, 0x4, R9 ;  /* 0x0000000410187824 */ /* 0x000fc600078e0209 */
[----:B------:R-:W-:Y:S04]  /*09f0*/  LDS R4, [R2] ;  /* 0x0000000002047984 */ /* 0x000fe80000000800 */
[----:B------:R-:W-:Y:S04]  /*0a00*/  LDS R5, [R2+0x4] ;  /* 0x0000040002057984 */ /* 0x000fe80000000800 */
[----:B------:R-:W-:Y:S04]  /*0a10*/  LDS R6, [R2+0x8] ;  /* 0x0000080002067984 */ /* 0x000fe80000000800 */
[----:B------:R-:W0:Y:S04]  /*0a20*/  LDS R7, [R2+0xc] ;  /* 0x00000c0002077984 */ /* 0x000e280000000800 */
[----:B------:R-:W-:Y:S04]  /*0a30*/  LDS R8, [R20+0x1000] ;  /* 0x0010000014087984 */ /* 0x000fe80000000800 */
[----:B------:R-:W-:Y:S04]  /*0a40*/  LDS R9, [R20+0x1004] ;  /* 0x0010040014097984 */ /* 0x000fe80000000800 */
[----:B------:R-:W-:Y:S04]  /*0a50*/  LDS R10, [R20+0x1008] ;  /* 0x00100800140a7984 */ /* 0x000fe80000000800 */
[----:B------:R1:W2:Y:S04]  /*0a60*/  LDS R11, [R20+0x100c] ;  /* 0x00100c00140b7984 */ /* 0x0002a80000000800 */
[----:B------:R-:W-:Y:S04]  /*0a70*/  LDS R12, [R24+0x2000] ;  /* 0x00200000180c7984 */ /* 0x000fe80000000800 */
[----:B------:R-:W-:Y:S04]  /*0a80*/  LDS R13, [R24+0x2004] ;  /* 0x00200400180d7984 */ /* 0x000fe80000000800 */
[----:B------:R-:W-:Y:S04]  /*0a90*/  LDS R14, [R24+0x2008] ;  /* 0x00200800180e7984 */ /* 0x000fe80000000800 */
[----:B------:R3:W4:Y:S01]  /*0aa0*/  LDS R15, [R24+0x200c] ;  /* 0x00200c00180f7984 */ /* 0x0007220000000800 */
[----:B------:R-:W-:-:S02]  /*0ab0*/  ISETP.GE.AND P0, PT, R0, 0x40, PT ;  /* 0x000000400000780c */ /* 0x000fc40003f06270 */
[----:B------:R-:W-:Y:S01]  /*0ac0*/  LOP3.LUT R17, R16, 0xc00, RZ, 0xfc, !PT ;  /* 0x00000c0010117812 */ /* 0x000fe200078efcff */
[--C-:B------:R-:W-:Y:S02]  /*0ad0*/  IMAD R21, R29, 0x40, R0.reuse ;  /* 0x000000401d157824 */ /* 0x100fe400078e0200 */
[----:B------:R-:W-:Y:S01]  /*0ae0*/  IMAD R23, R27, 0x40, R0 ;  /* 0x000000401b177824 */ /* 0x000fe200078e0200 */
[----:B------:R-:W-:Y:S01]  /*0af0*/  SHF.R.U32.HI R17, RZ, 0x4, R17 ;  /* 0x00000004ff117819 */ /* 0x000fe20000011611 */
[----:B-1----:R-:W-:-:S03]  /*0b00*/  IMAD.WIDE R20, R21, 0x4, R18 ;  /* 0x0000000415147825 */ /* 0x002fc600078e0212 */
[----:B------:R-:W-:Y:S01]  /*0b10*/  LOP3.LUT R17, R17, 0xfc, RZ, 0xc0, !PT ;  /* 0x000000fc11117812 */ /* 0x000fe200078ec0ff */
[----:B------:R-:W-:-:S04]  /*0b20*/  IMAD.WIDE R22, R23, 0x4, R18 ;  /* 0x0000000417167825 */ /* 0x000fc800078e0212 */
[----:B---3--:R-:W-:Y:S01]  /*0b30*/  IMAD.WIDE R24, R25, 0x4, R18 ;  /* 0x0000000419187825 */ /* 0x008fe200078e0212 */
[----:B0-----:R0:W-:Y:S03]  /*0b40*/  @!P0 STG.E.128 desc[UR6][R20.64], R4 ;  /* 0x0000000414008986 */ /* 0x0011e6000c101d06 */
[----:B------:R-:W-:Y:S01]  /*0b50*/  VIADD R17, R17, UR4 ;  /* 0x0000000411117c36 */ /* 0x000fe20008000000 */
[----:B--2---:R0:W-:Y:S03]  /*0b60*/  @!P0 STG.E.128 desc[UR6][R22.64], R8 ;  /* 0x0000000816008986 */ /* 0x0041e6000c101d06 */
[----:B------:R-:W-:Y:S01]  /*0b70*/  IMAD R17, R16, 0x4, R17 ;  /* 0x0000000410117824 */ /* 0x000fe200078e0211 */
[----:B----4-:R0:W-:Y:S02]  /*0b80*/  @!P0 STG.E.128 desc[UR6][R24.64], R12 ;  /* 0x0000000c18008986 */ /* 0x0101e4000c101d06 */
[----:B0-----:R-:W-:Y:S05]  /*0b90*/  @P0 EXIT ;  /* 0x000000000000094d */ /* 0x001fea0003800000 */
[----:B0-----:R-:W-:Y:S01]  /*0ba0*/  LDS R4, [R17+0x3000] ;  /* 0x0030000011047984 */ /* 0x001fe20000000800 */
[----:B------:R-:W-:-:S03]  /*0bb0*/  IMAD R3, R3, 0x40, R0 ;  /* 0x0000004003037824 */ /* 0x000fc600078e0200 */
[----:B------:R-:W-:Y:S01]  /*0bc0*/  LDS R5, [R17+0x3004] ;  /* 0x0030040011057984 */ /* 0x000fe20000000800 */
[----:B------:R-:W-:-:S03]  /*0bd0*/  IMAD.WIDE R18, R3, 0x4, R18 ;  /* 0x0000000403127825 */ /* 0x000fc600078e0212 */
[----:B------:R-:W-:Y:S04]  /*0be0*/  LDS R6, [R17+0x3008] ;  /* 0x0030080011067984 */ /* 0x000fe80000000800 */
[----:B------:R-:W0:Y:S04]  /*0bf0*/  LDS R7, [R17+0x300c] ;  /* 0x00300c0011077984 */ /* 0x000e280000000800 */
[----:B0-----:R-:W-:Y:S01]  /*0c00*/  STG.E.128 desc[UR6][R18.64], R4 ;  /* 0x0000000412007986 */ /* 0x001fe2000c101d06 */
[----:B------:R-:W-:Y:S05]  /*0c10*/  EXIT ;  /* 0x000000000000794d */ /* 0x000fea0003800000 */
.L_x_0:
[----:B------:R-:W-:-:S00]  /*0c20*/  BRA `(.L_x_0) ;  /* 0xfffffffc00fc7947 */ /* 0x000fc0000383ffff */
[----:B------:R-:W-:-:S00]  /*0c30*/  NOP ;  /* 0x0000000000007918 */ /* 0x000fc00000000000 */
        /* <DEDUP_REMOVED lines=12> */
.L_x_1:


//--------------------- .nv.shared.triton_poi_fused_convolution_relu_16 --------------------------
	.section	.nv.shared.triton_poi_fused_convolution_relu_16,"aw",@nobits
	.sectionflags	@""
	.align	16
	.zero		1024


//--------------------- .nv.constant0.triton_poi_fused_convolution_relu_16 --------------------------
	.section	.nv.constant0.triton_poi_fused_convolution_relu_16,"a",@progbits
	.sectionflags	@""
	.align	4
.nv.constant0.triton_poi_fused_convolution_relu_16:
	.zero		560
